	.headerflags	@"EF_CUDA_TEXMODE_UNIFIED EF_CUDA_64BIT_ADDRESS EF_CUDA_ACCELERATORS EF_CUDA_SM90 EF_CUDA_VIRTUAL_SM(EF_CUDA_SM90)"
	.elftype	@"ET_EXEC"


//--------------------- .nv.info                  --------------------------
	.section	.nv.info,"",@"SHT_CUDA_INFO"
	.align	4


	//----- nvinfo : EIATTR_REGCOUNT
	.align		4
        /*0000*/ 	.byte	0x04, 0x2f
        /*0002*/ 	.short	(.L_1 - .L_0)
	.align		4
.L_0:
        /*0004*/ 	.word	index@(triton_poi_fused_constant_pad_nd_33)
        /*0008*/ 	.word	0x00000018


	//----- nvinfo : EIATTR_MIN_STACK_SIZE
	.align		4
.L_1:
        /*000c*/ 	.byte	0x04, 0x12
        /*000e*/ 	.short	(.L_3 - .L_2)
	.align		4
.L_2:
        /*0010*/ 	.word	index@(triton_poi_fused_constant_pad_nd_33)
        /*0014*/ 	.word	0x00000000


	//----- nvinfo : EIATTR_FRAME_SIZE
	.align		4
.L_3:
        /*0018*/ 	.byte	0x04, 0x11
        /*001a*/ 	.short	(.L_5 - .L_4)
	.align		4
.L_4:
        /*001c*/ 	.word	index@(triton_poi_fused_constant_pad_nd_33)
        /*0020*/ 	.word	0x00000000


	//----- nvinfo : EIATTR_MIN_STACK_SIZE
	.align		4
.L_5:
        /*0024*/ 	.byte	0x04, 0x12
        /*0026*/ 	.short	(.L_7 - .L_6)
	.align		4
.L_6:
        /*0028*/ 	.word	index@(triton_poi_fused_constant_pad_nd_33)
        /*002c*/ 	.word	0x00000000
.L_7:


//--------------------- .nv.info.triton_poi_fused_constant_pad_nd_33 --------------------------
	.section	.nv.info.triton_poi_fused_constant_pad_nd_33,"",@"SHT_CUDA_INFO"
	.sectionflags	@""
	.align	4


	//----- nvinfo : EIATTR_CUDA_API_VERSION
	.align		4
        /*0000*/ 	.byte	0x04, 0x37
        /*0002*/ 	.short	(.L_9 - .L_8)
.L_8:
        /*0004*/ 	.word	0x0000007c


	//----- nvinfo : EIATTR_KPARAM_INFO
	.align		4
.L_9:
        /*0008*/ 	.byte	0x04, 0x17
        /*000a*/ 	.short	(.L_11 - .L_10)
.L_10:
        /*000c*/ 	.word	0x00000000
        /*0010*/ 	.short	0x0002
        /*0012*/ 	.short	0x0010
        /*0014*/ 	.byte	0x00, 0xf0, 0x11, 0x00


	//----- nvinfo : EIATTR_KPARAM_INFO
	.align		4
.L_11:
        /*0018*/ 	.byte	0x04, 0x17
        /*001a*/ 	.short	(.L_13 - .L_12)
.L_12:
        /*001c*/ 	.word	0x00000000
        /*0020*/ 	.short	0x0001
        /*0022*/ 	.short	0x0008
        /*0024*/ 	.byte	0x00, 0xf4, 0x21, 0x00


	//----- nvinfo : EIATTR_KPARAM_INFO
	.align		4
.L_13:
        /*0028*/ 	.byte	0x04, 0x17
        /*002a*/ 	.short	(.L_15 - .L_14)
.L_14:
        /*002c*/ 	.word	0x00000000
        /*0030*/ 	.short	0x0000
        /*0032*/ 	.short	0x0000
        /*0034*/ 	.byte	0x00, 0xf4, 0x21, 0x00


	//----- nvinfo : EIATTR_SPARSE_MMA_MASK
	.align		4
.L_15:
        /*0038*/ 	.byte	0x03, 0x50
        /*003a*/ 	.short	0x0000


	//----- nvinfo : EIATTR_MAXREG_COUNT
	.align		4
        /*003c*/ 	.byte	0x03, 0x1b
        /*003e*/ 	.short	0x00ff


	//----- nvinfo : EIATTR_EXIT_INSTR_OFFSETS
	.align		4
        /*0040*/ 	.byte	0x04, 0x1c
        /*0042*/ 	.short	(.L_17 - .L_16)


	//   ....[0]....
.L_16:
        /*0044*/ 	.word	0x00000500


	//   ....[1]....
        /*0048*/ 	.word	0x00000520


	//----- nvinfo : EIATTR_REQNTID
	.align		4
.L_17:
        /*004c*/ 	.byte	0x04, 0x10
        /*004e*/ 	.short	(.L_19 - .L_18)
.L_18:
        /*0050*/ 	.word	0x00000080
        /*0054*/ 	.word	0x00000001
        /*0058*/ 	.word	0x00000001


	//----- nvinfo : EIATTR_CBANK_PARAM_SIZE
	.align		4
.L_19:
        /*005c*/ 	.byte	0x03, 0x19
        /*005e*/ 	.short	0x0014


	//----- nvinfo : EIATTR_PARAM_CBANK
	.align		4
        /*0060*/ 	.byte	0x04, 0x0a
        /*0062*/ 	.short	(.L_21 - .L_20)
	.align		4
.L_20:
        /*0064*/ 	.word	index@(.nv.constant0.triton_poi_fused_constant_pad_nd_33)
        /*0068*/ 	.short	0x0210
        /*006a*/ 	.short	0x0014


	//----- nvinfo : EIATTR_SW_WAR
	.align		4
.L_21:
        /*006c*/ 	.byte	0x04, 0x36
        /*006e*/ 	.short	(.L_23 - .L_22)
.L_22:
        /*0070*/ 	.word	0x00000008
.L_23:


//--------------------- .nv.callgraph             --------------------------
	.section	.nv.callgraph,"",@"SHT_CUDA_CALLGRAPH"
	.align	4
	.sectionentsize	8
	.align		4
        /*0000*/ 	.word	0x00000000
	.align		4
        /*0004*/ 	.word	0xffffffff
	.align		4
        /*0008*/ 	.word	0x00000000
	.align		4
        /*000c*/ 	.word	0xfffffffe
	.align		4
        /*0010*/ 	.word	0x00000000
	.align		4
        /*0014*/ 	.word	0xfffffffd
	.align		4
        /*0018*/ 	.word	0x00000000
	.align		4
        /*001c*/ 	.word	0xfffffffc


//--------------------- .text.triton_poi_fused_constant_pad_nd_33 --------------------------
	.section	.text.triton_poi_fused_constant_pad_nd_33,"ax",@progbits
	.align	128
        .global         triton_poi_fused_constant_pad_nd_33
        .type           triton_poi_fused_constant_pad_nd_33,@function
        .size           triton_poi_fused_constant_pad_nd_33,(.L_x_1 - triton_poi_fused_constant_pad_nd_33)
        .other          triton_poi_fused_constant_pad_nd_33,@"STO_CUDA_ENTRY STV_DEFAULT"
triton_poi_fused_constant_pad_nd_33:
.text.triton_poi_fused_constant_pad_nd_33:
[----:B------:R-:W0:Y:S02]  /*0000*/  LDC R1, c[0x0][0x28] ;  /* 0x00000a00ff017b82 */ /* 0x000e240000000800 */
[----:B------:R-:W1:Y:S01]  /*0010*/  S2R R0, SR_TID.X ;  /* 0x0000000000007919 */ /* 0x000e620000002100 */
[----:B------:R-:W-:Y:S01]  /*0020*/  ULDC.64 UR4, c[0x0][0x208] ;  /* 0x0000820000047ab9 */ /* 0x000fe20000000a00 */
[----:B------:R-:W2:Y:S01]  /*0030*/  S2R R3, SR_CTAID.X ;  /* 0x0000000000037919 */ /* 0x000ea20000002500 */
[----:B-1----:R-:W-:-:S05]  /*0040*/  IMAD.SHL.U32 R0, R0, 0x4, RZ ;  /* 0x0000000400007824 */ /* 0x002fca00078e00ff */
[----:B------:R-:W-:-:S05]  /*0050*/  LOP3.LUT R0, R0, 0x1fc, RZ, 0xc0, !PT ;  /* 0x000001fc00007812 */ /* 0x000fca00078ec0ff */
[----:B--2---:R-:W-:-:S04]  /*0060*/  IMAD R2, R3, 0x400, R0 ;  /* 0x0000040003027824 */ /* 0x004fc800078e0200 */
[----:B------:R-:W-:-:S04]  /*0070*/  IMAD.HI R4, R2, 0x30c30c31, RZ ;  /* 0x30c30c3102047827 */ /* 0x000fc800078e02ff */
[C---:B------:R-:W-:Y:S01]  /*0080*/  VIADD R0, R2.reuse, 0x200 ;  /* 0x0000020002007836 */ /* 0x040fe20000000000 */
[----:B------:R-:W-:Y:S01]  /*0090*/  SHF.R.U32.HI R5, RZ, 0x1f, R4 ;  /* 0x0000001fff057819 */ /* 0x000fe20000011604 */
[----:B------:R-:W-:-:S03]  /*00a0*/  IMAD.HI R3, R2, 0x6f74ae27, RZ ;  /* 0x6f74ae2702037827 */ /* 0x000fc600078e02ff */
[----:B------:R-:W-:Y:S01]  /*00b0*/  LEA.HI.SX32 R5, R4, R5, 0x16 ;  /* 0x0000000504057211 */ /* 0x000fe200078fb2ff */
[----:B------:R-:W-:Y:S01]  /*00c0*/  IMAD.HI R6, R2, 0x2aaaaaab, RZ ;  /* 0x2aaaaaab02067827 */ /* 0x000fe200078e02ff */
[----:B------:R-:W-:-:S03]  /*00d0*/  SHF.R.U32.HI R4, RZ, 0x1f, R3 ;  /* 0x0000001fff047819 */ /* 0x000fc60000011603 */
[C---:B------:R-:W-:Y:S01]  /*00e0*/  IMAD.HI R12, R0.reuse, 0x2aaaaaab, RZ ;  /* 0x2aaaaaab000c7827 */ /* 0x040fe200078e02ff */
[----:B------:R-:W-:Y:S02]  /*00f0*/  SHF.R.U32.HI R7, RZ, 0x1f, R6 ;  /* 0x0000001fff077819 */ /* 0x000fe40000011606 */
[----:B------:R-:W-:Y:S01]  /*0100*/  LEA.HI.SX32 R3, R3, R4, 0x11 ;  /* 0x0000000403037211 */ /* 0x000fe200078f8aff */
[----:B------:R-:W-:Y:S01]  /*0110*/  IMAD.MOV.U32 R4, RZ, RZ, RZ ;  /* 0x000000ffff047224 */ /* 0x000fe200078e00ff */
[----:B------:R-:W-:Y:S01]  /*0120*/  SHF.R.U32.HI R13, RZ, 0x1f, R12 ;  /* 0x0000001fff0d7819 */ /* 0x000fe2000001160c */
[----:B------:R-:W-:Y:S01]  /*0130*/  IMAD.HI R10, R0, 0x30c30c31, RZ ;  /* 0x30c30c31000a7827 */ /* 0x000fe200078e02ff */
[----:B------:R-:W-:Y:S02]  /*0140*/  LEA.HI.SX32 R7, R6, R7, 0x1a ;  /* 0x0000000706077211 */ /* 0x000fe400078fd2ff */
[----:B------:R-:W-:Y:S01]  /*0150*/  LEA.HI.SX32 R13, R12, R13, 0x1a ;  /* 0x0000000d0c0d7211 */ /* 0x000fe200078fd2ff */
[----:B------:R-:W-:Y:S01]  /*0160*/  IMAD.MOV.U32 R6, RZ, RZ, RZ ;  /* 0x000000ffff067224 */ /* 0x000fe200078e00ff */
[----:B------:R-:W-:Y:S01]  /*0170*/  SHF.R.U32.HI R11, RZ, 0x1f, R10 ;  /* 0x0000001fff0b7819 */ /* 0x000fe2000001160a */
[----:B------:R-:W-:-:S02]  /*0180*/  IMAD.MOV.U32 R12, RZ, RZ, RZ ;  /* 0x000000ffff0c7224 */ /* 0x000fc400078e00ff */
[----:B------:R-:W-:Y:S01]  /*0190*/  IMAD.HI R4, R5, -0x6db6db6d, R4 ;  /* 0x9249249305047827 */ /* 0x000fe200078e0204 */
[----:B------:R-:W-:-:S03]  /*01a0*/  LEA.HI.SX32 R11, R10, R11, 0x16 ;  /* 0x0000000b0a0b7211 */ /* 0x000fc600078fb2ff */
[----:B------:R-:W-:Y:S01]  /*01b0*/  IMAD.HI R6, R7, -0x6db6db6d, R6 ;  /* 0x9249249307067827 */ /* 0x000fe200078e0206 */
[----:B------:R-:W-:-:S03]  /*01c0*/  SHF.R.U32.HI R15, RZ, 0x1f, R4 ;  /* 0x0000001fff0f7819 */ /* 0x000fc60000011604 */
[----:B------:R-:W-:Y:S01]  /*01d0*/  IMAD.HI R8, R13, -0x6db6db6d, R12 ;  /* 0x924924930d087827 */ /* 0x000fe200078e020c */
[----:B------:R-:W-:Y:S02]  /*01e0*/  SHF.R.U32.HI R9, RZ, 0x1f, R6 ;  /* 0x0000001fff097819 */ /* 0x000fe40000011606 */
[----:B------:R-:W-:Y:S01]  /*01f0*/  LEA.HI.SX32 R17, R4, R15, 0x1d ;  /* 0x0000000f04117211 */ /* 0x000fe200078feaff */
[----:B------:R-:W-:Y:S01]  /*0200*/  IMAD.HI R4, R0, 0x6f74ae27, RZ ;  /* 0x6f74ae2700047827 */ /* 0x000fe200078e02ff */
[----:B------:R-:W-:Y:S02]  /*0210*/  SHF.R.U32.HI R19, RZ, 0x1f, R8 ;  /* 0x0000001fff137819 */ /* 0x000fe40000011608 */
[----:B------:R-:W-:Y:S01]  /*0220*/  LEA.HI.SX32 R6, R6, R9, 0x1d ;  /* 0x0000000906067211 */ /* 0x000fe200078feaff */
[----:B------:R-:W-:Y:S01]  /*0230*/  IMAD.MOV.U32 R10, RZ, RZ, RZ ;  /* 0x000000ffff0a7224 */ /* 0x000fe200078e00ff */
[----:B------:R-:W-:Y:S01]  /*0240*/  LEA.HI.SX32 R19, R8, R19, 0x1d ;  /* 0x0000001308137211 */ /* 0x000fe200078feaff */
[----:B------:R-:W-:Y:S01]  /*0250*/  IMAD R17, R17, -0xe, R5 ;  /* 0xfffffff211117824 */ /* 0x000fe200078e0205 */
[----:B------:R-:W1:Y:S01]  /*0260*/  LDC.64 R8, c[0x0][0x210] ;  /* 0x00008400ff087b82 */ /* 0x000e620000000a00 */
[----:B------:R-:W-:Y:S01]  /*0270*/  SHF.R.U32.HI R15, RZ, 0x1f, R4 ;  /* 0x0000001fff0f7819 */ /* 0x000fe20000011604 */
[----:B------:R-:W-:-:S03]  /*0280*/  IMAD.HI R10, R11, -0x6db6db6d, R10 ;  /* 0x924924930b0a7827 */ /* 0x000fc600078e020a */
[----:B------:R-:W-:Y:S01]  /*0290*/  LEA.HI.SX32 R15, R4, R15, 0x11 ;  /* 0x0000000f040f7211 */ /* 0x000fe200078f8aff */
[----:B------:R-:W-:Y:S01]  /*02a0*/  IMAD R6, R6, -0xe, R7 ;  /* 0xfffffff206067824 */ /* 0x000fe200078e0207 */
[----:B------:R-:W-:Y:S01]  /*02b0*/  SHF.R.U32.HI R21, RZ, 0x1f, R10 ;  /* 0x0000001fff157819 */ /* 0x000fe2000001160a */
[----:B------:R-:W-:Y:S02]  /*02c0*/  IMAD R4, R5, -0x1500, R2 ;  /* 0xffffeb0005047824 */ /* 0x000fe400078e0202 */
[----:B------:R-:W-:Y:S01]  /*02d0*/  IMAD R19, R19, -0xe, R13 ;  /* 0xfffffff213137824 */ /* 0x000fe200078e020d */
[----:B------:R-:W-:Y:S01]  /*02e0*/  VIMNMX R5, R6, R17, !PT ;  /* 0x0000001106057248 */ /* 0x000fe20007fe0100 */
[----:B------:R-:W-:Y:S01]  /*02f0*/  IMAD R4, R3, 0x1800, R4 ;  /* 0x0000180003047824 */ /* 0x000fe200078e0204 */
[----:B------:R-:W-:Y:S01]  /*0300*/  LEA.HI.SX32 R21, R10, R21, 0x1d ;  /* 0x000000150a157211 */ /* 0x000fe200078feaff */
[----:B------:R-:W-:Y:S01]  /*0310*/  IMAD R10, R11, -0x1500, R0 ;  /* 0xffffeb000b0a7824 */ /* 0x000fe200078e0200 */
[----:B------:R-:W-:Y:S01]  /*0320*/  ISETP.GE.AND P0, PT, R5, 0x4, PT ;  /* 0x000000040500780c */ /* 0x000fe20003f06270 */
[----:B------:R-:W-:Y:S01]  /*0330*/  IMAD R13, R17, 0x600, R4 ;  /* 0x00000600110d7824 */ /* 0x000fe200078e0204 */
[----:B------:R-:W-:Y:S01]  /*0340*/  CS2R R4, SRZ ;  /* 0x0000000000047805 */ /* 0x000fe2000001ff00 */
[----:B------:R-:W-:Y:S01]  /*0350*/  IMAD R6, R21, -0xe, R11 ;  /* 0xfffffff215067824 */ /* 0x000fe200078e020b */
[----:B------:R-:W-:Y:S01]  /*0360*/  ISETP.LT.AND P0, PT, R2, 0x49800, !P0 ;  /* 0x000498000200780c */ /* 0x000fe20004701270 */
[----:B------:R-:W-:Y:S01]  /*0370*/  IMAD R15, R15, 0x1800, R10 ;  /* 0x000018000f0f7824 */ /* 0x000fe200078e020a */
[----:B------:R-:W2:Y:S02]  /*0380*/  LDC.64 R16, c[0x0][0x218] ;  /* 0x00008600ff107b82 */ /* 0x000ea40000000a00 */
[----:B------:R-:W-:Y:S01]  /*0390*/  VIMNMX R19, R19, R6, !PT ;  /* 0x0000000613137248 */ /* 0x000fe20007fe0100 */
[----:B------:R-:W-:Y:S01]  /*03a0*/  IMAD R15, R6, 0x600, R15 ;  /* 0x00000600060f7824 */ /* 0x000fe200078e020f */
[----:B------:R-:W-:Y:S01]  /*03b0*/  CS2R R6, SRZ ;  /* 0x0000000000067805 */ /* 0x000fe2000001ff00 */
[----:B-1----:R-:W-:Y:S01]  /*03c0*/  IMAD.WIDE R12, R13, 0x4, R8 ;  /* 0x000000040d0c7825 */ /* 0x002fe200078e0208 */
[----:B------:R-:W-:-:S02]  /*03d0*/  ISETP.GE.AND P1, PT, R19, 0x4, PT ;  /* 0x000000041300780c */ /* 0x000fc40003f26270 */
[----:B------:R-:W-:Y:S01]  /*03e0*/  CS2R R10, SRZ ;  /* 0x00000000000a7805 */ /* 0x000fe2000001ff00 */
[----:B------:R-:W-:Y:S01]  /*03f0*/  IMAD.WIDE R14, R15, 0x4, R8 ;  /* 0x000000040f0e7825 */ /* 0x000fe200078e0208 */
[----:B------:R-:W-:Y:S01]  /*0400*/  ISETP.LT.AND P1, PT, R0, 0x49800, !P1 ;  /* 0x000498000000780c */ /* 0x000fe20004f21270 */
[----:B------:R-:W3:Y:S01]  /*0410*/  @P0 LDG.E.128 R4, desc[UR4][R12.64] ;  /* 0x000000040c040981 */ /* 0x000ee2000c1e1d00 */
[----:B------:R-:W-:-:S11]  /*0420*/  CS2R R8, SRZ ;  /* 0x0000000000087805 */ /* 0x000fd6000001ff00 */
[----:B------:R-:W4:Y:S01]  /*0430*/  @P1 LDG.E.128 R8, desc[UR4][R14.64] ;  /* 0x000000040e081981 */ /* 0x000f22000c1e1d00 */
[C---:B------:R-:W-:Y:S01]  /*0440*/  ISETP.GE.AND P2, PT, R2.reuse, 0x49800, PT ;  /* 0x000498000200780c */ /* 0x040fe20003f46270 */
[----:B--2---:R-:W-:Y:S01]  /*0450*/  IMAD.WIDE R2, R2, 0x4, R16 ;  /* 0x0000000402027825 */ /* 0x004fe200078e0210 */
[----:B---3--:R-:W-:Y:S02]  /*0460*/  SEL R4, R4, RZ, P0 ;  /* 0x000000ff04047207 */ /* 0x008fe40000000000 */
[----:B------:R-:W-:Y:S02]  /*0470*/  SEL R5, R5, RZ, P0 ;  /* 0x000000ff05057207 */ /* 0x000fe40000000000 */
[----:B------:R-:W-:Y:S02]  /*0480*/  SEL R6, R6, RZ, P0 ;  /* 0x000000ff06067207 */ /* 0x000fe40000000000 */
[----:B------:R-:W-:Y:S02]  /*0490*/  SEL R7, R7, RZ, P0 ;  /* 0x000000ff07077207 */ /* 0x000fe40000000000 */
[----:B------:R-:W-:-:S03]  /*04a0*/  ISETP.GE.AND P0, PT, R0, 0x49800, PT ;  /* 0x000498000000780c */ /* 0x000fc60003f06270 */
[----:B------:R1:W-:Y:S01]  /*04b0*/  @!P2 STG.E.128 desc[UR4][R2.64], R4 ;  /* 0x000000040200a986 */ /* 0x0003e2000c101d04 */
[----:B----4-:R-:W-:Y:S02]  /*04c0*/  SEL R8, R8, RZ, P1 ;  /* 0x000000ff08087207 */ /* 0x010fe40000800000 */
[----:B------:R-:W-:Y:S02]  /*04d0*/  SEL R9, R9, RZ, P1 ;  /* 0x000000ff09097207 */ /* 0x000fe40000800000 */
[----:B------:R-:W-:Y:S02]  /*04e0*/  SEL R10, R10, RZ, P1 ;  /* 0x000000ff0a0a7207 */ /* 0x000fe40000800000 */
[----:B------:R-:W-:-:S03]  /*04f0*/  SEL R11, R11, RZ, P1 ;  /* 0x000000ff0b0b7207 */ /* 0x000fc60000800000 */
[----:B------:R-:W-:Y:S05]  /*0500*/  @P0 EXIT ;  /* 0x000000000000094d */ /* 0x000fea0003800000 */
[----:B------:R-:W-:Y:S01]  /*0510*/  STG.E.128 desc[UR4][R2.64+0x800], R8 ;  /* 0x0008000802007986 */ /* 0x000fe2000c101d04 */
[----:B------:R-:W-:Y:S05]  /*0520*/  EXIT ;  /* 0x000000000000794d */ /* 0x000fea0003800000 */
.L_x_0:
[----:B------:R-:W-:-:S00]  /*0530*/  BRA `(.L_x_0) ;  /* 0xfffffffc00fc7947 */ /* 0x000fc0000383ffff */
[----:B------:R-:W-:-:S00]  /*0540*/  NOP ;  /* 0x0000000000007918 */ /* 0x000fc00000000000 */
        /* <DEDUP_REMOVED lines=11> */
.L_x_1:


//--------------------- .nv.constant0.triton_poi_fused_constant_pad_nd_33 --------------------------
	.section	.nv.constant0.triton_poi_fused_constant_pad_nd_33,"a",@progbits
	.sectionflags	@""
	.align	4
.nv.constant0.triton_poi_fused_constant_pad_nd_33:
	.zero		548
